//
// Generated by NVIDIA NVVM Compiler
//
// Compiler Build ID: CL-36424714
// Cuda compilation tools, release 13.0, V13.0.88
// Based on NVVM 20.0.0
//

.version 9.0
.target sm_100
.address_size 64

	// .globl	_Z3addPiS_S_m

.visible .entry _Z3addPiS_S_m(
	.param .u64 .ptr .align 1 _Z3addPiS_S_m_param_0,
	.param .u64 .ptr .align 1 _Z3addPiS_S_m_param_1,
	.param .u64 .ptr .align 1 _Z3addPiS_S_m_param_2,
	.param .u64 _Z3addPiS_S_m_param_3
)
{
	.reg .pred 	%p<3>;
	.reg .b32 	%r<13>;
	.reg .b64 	%rd<16>;

	ld.param.u64 	%rd7, [_Z3addPiS_S_m_param_0];
	ld.param.u64 	%rd8, [_Z3addPiS_S_m_param_1];
	ld.param.u64 	%rd9, [_Z3addPiS_S_m_param_2];
	ld.param.u64 	%rd10, [_Z3addPiS_S_m_param_3];
	mov.u32 	%r6, %tid.x;
	mov.u32 	%r7, %ctaid.x;
	mov.u32 	%r1, %ntid.x;
	mad.lo.s32 	%r12, %r7, %r1, %r6;
	cvt.s64.s32 	%rd15, %r12;
	setp.le.u64 	%p1, %rd10, %rd15;
	@%p1 bra 	$L__BB0_3;
	mov.u32 	%r8, %nctaid.x;
	mul.lo.s32 	%r3, %r1, %r8;
	cvta.to.global.u64 	%rd2, %rd7;
	cvta.to.global.u64 	%rd3, %rd8;
	cvta.to.global.u64 	%rd4, %rd9;
$L__BB0_2:
	shl.b64 	%rd11, %rd15, 2;
	add.s64 	%rd12, %rd2, %rd11;
	ld.global.u32 	%r9, [%rd12];
	add.s64 	%rd13, %rd3, %rd11;
	ld.global.u32 	%r10, [%rd13];
	add.s32 	%r11, %r10, %r9;
	add.s64 	%rd14, %rd4, %rd11;
	st.global.u32 	[%rd14], %r11;
	add.s32 	%r12, %r12, %r3;
	cvt.s64.s32 	%rd15, %r12;
	setp.gt.u64 	%p2, %rd10, %rd15;
	@%p2 bra 	$L__BB0_2;
$L__BB0_3:
	ret;

}


// ===== COMPILED SASS (sm_100) =====

	.target	sm_100

	.elftype	@"ET_EXEC"


//--------------------- .note.nv.tkinfo           --------------------------
	.section	.note.nv.tkinfo,"",@"SHT_NOTE"
	.sectionflags	@"SHF_NOTE_NV_TKINFO"
	.tkinfo
        /*0018*/ 	.word	0x00000002
        /*0030*/ 	.string	""
        /*0030*/ 	.string	"ptxas"
        /*0030*/ 	.string	"Cuda compilation tools, release 13.0, V13.0.88"
        /*0030*/ 	.string	"Build cuda_13.0.r13.0/compiler.36424714_0"
        /*0030*/ 	.string	"-arch sm_100 -m 64 "



//--------------------- .note.nv.cuinfo           --------------------------
	.section	.note.nv.cuinfo,"",@"SHT_NOTE"
	.sectionflags	@"SHF_NOTE_NV_CUINFO"
        /*0018*/ 	.short	0x0002
        /*001a*/ 	.short	0x0064
        /*001c*/ 	.short	0x0082
	.zero		2


//--------------------- .nv.info                  --------------------------
	.section	.nv.info,"",@"SHT_CUDA_INFO"
	.align	4


	//----- nvinfo : EIATTR_REGCOUNT
	.align		4
        /*0000*/ 	.byte	0x04, 0x2f
        /*0002*/ 	.short	(.L_1 - .L_0)
	.align		4
.L_0:
        /*0004*/ 	.word	index@(_Z3addPiS_S_m)
        /*0008*/ 	.word	0x00000010


	//----- nvinfo : EIATTR_FRAME_SIZE
	.align		4
.L_1:
        /*000c*/ 	.byte	0x04, 0x11
        /*000e*/ 	.short	(.L_3 - .L_2)
	.align		4
.L_2:
        /*0010*/ 	.word	index@(_Z3addPiS_S_m)
        /*0014*/ 	.word	0x00000000


	//----- nvinfo : EIATTR_MIN_STACK_SIZE
	.align		4
.L_3:
        /*0018*/ 	.byte	0x04, 0x12
        /*001a*/ 	.short	(.L_5 - .L_4)
	.align		4
.L_4:
        /*001c*/ 	.word	index@(_Z3addPiS_S_m)
        /*0020*/ 	.word	0x00000000
.L_5:


//--------------------- .nv.compat                --------------------------
	.section	.nv.compat,"",@"SHT_CUDA_COMPAT_INFO"
	.align	4
        /*0000*/ 	.byte	0x02, 0x09, 0x00, 0x00, 0x02, 0x02, 0x01, 0x00, 0x02, 0x05, 0x05, 0x00, 0x03, 0x07, 0x01, 0x01
        /*0010*/ 	.byte	0x02, 0x03, 0x00, 0x00, 0x02, 0x06, 0x01, 0x00, 0x04, 0x0b, 0x08, 0x00, 0x09, 0x00, 0x00, 0x00
        /*0020*/ 	.byte	0x00, 0x00, 0x00, 0x00


//--------------------- .nv.info._Z3addPiS_S_m    --------------------------
	.section	.nv.info._Z3addPiS_S_m,"",@"SHT_CUDA_INFO"
	.sectionflags	@""
	.align	4


	//----- nvinfo : EIATTR_CUDA_API_VERSION
	.align		4
        /*0000*/ 	.byte	0x04, 0x37
        /*0002*/ 	.short	(.L_7 - .L_6)
.L_6:
        /*0004*/ 	.word	0x00000082


	//----- nvinfo : EIATTR_KPARAM_INFO
	.align		4
.L_7:
        /*0008*/ 	.byte	0x04, 0x17
        /*000a*/ 	.short	(.L_9 - .L_8)
.L_8:
        /*000c*/ 	.word	0x00000000
        /*0010*/ 	.short	0x0003
        /*0012*/ 	.short	0x0018
        /*0014*/ 	.byte	0x00, 0xf0, 0x21, 0x00


	//----- nvinfo : EIATTR_KPARAM_INFO
	.align		4
.L_9:
        /*0018*/ 	.byte	0x04, 0x17
        /*001a*/ 	.short	(.L_11 - .L_10)
.L_10:
        /*001c*/ 	.word	0x00000000
        /*0020*/ 	.short	0x0002
        /*0022*/ 	.short	0x0010
        /*0024*/ 	.byte	0x00, 0xf5, 0x21, 0x00


	//----- nvinfo : EIATTR_KPARAM_INFO
	.align		4
.L_11:
        /*0028*/ 	.byte	0x04, 0x17
        /*002a*/ 	.short	(.L_13 - .L_12)
.L_12:
        /*002c*/ 	.word	0x00000000
        /*0030*/ 	.short	0x0001
        /*0032*/ 	.short	0x0008
        /*0034*/ 	.byte	0x00, 0xf5, 0x21, 0x00


	//----- nvinfo : EIATTR_KPARAM_INFO
	.align		4
.L_13:
        /*0038*/ 	.byte	0x04, 0x17
        /*003a*/ 	.short	(.L_15 - .L_14)
.L_14:
        /*003c*/ 	.word	0x00000000
        /*0040*/ 	.short	0x0000
        /*0042*/ 	.short	0x0000
        /*0044*/ 	.byte	0x00, 0xf5, 0x21, 0x00


	//----- nvinfo : EIATTR_SPARSE_MMA_MASK
	.align		4
.L_15:
        /*0048*/ 	.byte	0x03, 0x50
        /*004a*/ 	.short	0x0000


	//----- nvinfo : EIATTR_MAXREG_COUNT
	.align		4
        /*004c*/ 	.byte	0x03, 0x1b
        /*004e*/ 	.short	0x00ff


	//----- nvinfo : EIATTR_MERCURY_ISA_VERSION
	.align		4
        /*0050*/ 	.byte	0x03, 0x5f
        /*0052*/ 	.short	0x0101


	//----- nvinfo : EIATTR_VRC_CTA_INIT_COUNT
	.align		4
        /*0054*/ 	.byte	0x02, 0x4a
	.zero		1
	.zero		1


	//----- nvinfo : EIATTR_EXIT_INSTR_OFFSETS
	.align		4
        /*0058*/ 	.byte	0x04, 0x1c
        /*005a*/ 	.short	(.L_17 - .L_16)


	//   ....[0]....
.L_16:
        /*005c*/ 	.word	0x00000090


	//   ....[1]....
        /*0060*/ 	.word	0x00000230


	//----- nvinfo : EIATTR_CRS_STACK_SIZE
	.align		4
.L_17:
        /*0064*/ 	.byte	0x04, 0x1e
        /*0066*/ 	.short	(.L_19 - .L_18)
.L_18:
        /*0068*/ 	.word	0x00000000


	//----- nvinfo : EIATTR_CBANK_PARAM_SIZE
	.align		4
.L_19:
        /*006c*/ 	.byte	0x03, 0x19
        /*006e*/ 	.short	0x0020


	//----- nvinfo : EIATTR_PARAM_CBANK
	.align		4
        /*0070*/ 	.byte	0x04, 0x0a
        /*0072*/ 	.short	(.L_21 - .L_20)
	.align		4
.L_20:
        /*0074*/ 	.word	index@(.nv.constant0._Z3addPiS_S_m)
        /*0078*/ 	.short	0x0380
        /*007a*/ 	.short	0x0020


	//----- nvinfo : EIATTR_SW_WAR
	.align		4
.L_21:
        /*007c*/ 	.byte	0x04, 0x36
        /*007e*/ 	.short	(.L_23 - .L_22)
.L_22:
        /*0080*/ 	.word	0x00000008
.L_23:


//--------------------- .nv.callgraph             --------------------------
	.section	.nv.callgraph,"",@"SHT_CUDA_CALLGRAPH"
	.align	4
	.sectionentsize	8
	.align		4
        /*0000*/ 	.word	0x00000000
	.align		4
        /*0004*/ 	.word	0xffffffff
	.align		4
        /*0008*/ 	.word	0x00000000
	.align		4
        /*000c*/ 	.word	0xfffffffe
	.align		4
        /*0010*/ 	.word	0x00000000
	.align		4
        /*0014*/ 	.word	0xfffffffd
	.align		4
        /*0018*/ 	.word	0x00000000
	.align		4
        /*001c*/ 	.word	0xfffffffc


//--------------------- .text._Z3addPiS_S_m       --------------------------
	.section	.text._Z3addPiS_S_m,"ax",@progbits
	.align	128
        .global         _Z3addPiS_S_m
        .type           _Z3addPiS_S_m,@function
        .size           _Z3addPiS_S_m,(.L_x_2 - _Z3addPiS_S_m)
        .other          _Z3addPiS_S_m,@"STO_CUDA_ENTRY STV_DEFAULT"
_Z3addPiS_S_m:
.text._Z3addPiS_S_m:
[----:B------:R-:W-:Y:S01]  /*0000*/  LDC R1, c[0x0][0x37c] ;  /* 0x0000df00ff017b82 */ /* 0x000fe20000000800 */
[----:B------:R-:W0:Y:S07]  /*0010*/  S2R R0, SR_TID.X ;  /* 0x0000000000007919 */ /* 0x000e2e0000002100 */
[----:B------:R-:W0:Y:S01]  /*0020*/  S2UR UR4, SR_CTAID.X ;  /* 0x00000000000479c3 */ /* 0x000e220000002500 */
[----:B------:R-:W1:Y:S07]  /*0030*/  LDCU.64 UR8, c[0x0][0x398] ;  /* 0x00007300ff0877ac */ /* 0x000e6e0008000a00 */
[----:B------:R-:W0:Y:S02]  /*0040*/  LDC R9, c[0x0][0x360] ;  /* 0x0000d800ff097b82 */ /* 0x000e240000000800 */
[----:B0-----:R-:W-:-:S05]  /*0050*/  IMAD R0, R9, UR4, R0 ;  /* 0x0000000409007c24 */ /* 0x001fca000f8e0200 */
[----:B-1----:R-:W-:Y:S02]  /*0060*/  ISETP.GE.U32.AND P0, PT, R0, UR8, PT ;  /* 0x0000000800007c0c */ /* 0x002fe4000bf06070 */
[----:B------:R-:W-:-:S04]  /*0070*/  SHF.R.S32.HI R2, RZ, 0x1f, R0 ;  /* 0x0000001fff027819 */ /* 0x000fc80000011400 */
[----:B------:R-:W-:-:S13]  /*0080*/  ISETP.GE.U32.AND.EX P0, PT, R2, UR9, PT, P0 ;  /* 0x0000000902007c0c */ /* 0x000fda000bf06100 */
[----:B------:R-:W-:Y:S05]  /*0090*/  @P0 EXIT ;  /* 0x000000000000094d */ /* 0x000fea0003800000 */
[----:B------:R-:W0:Y:S01]  /*00a0*/  LDCU UR4, c[0x0][0x370] ;  /* 0x00006e00ff0477ac */ /* 0x000e220008000800 */
[----:B------:R-:W-:Y:S02]  /*00b0*/  IMAD.MOV.U32 R13, RZ, RZ, R2 ;  /* 0x000000ffff0d7224 */ /* 0x000fe400078e0002 */
[----:B------:R-:W-:Y:S01]  /*00c0*/  IMAD.MOV.U32 R8, RZ, RZ, R0 ;  /* 0x000000ffff087224 */ /* 0x000fe200078e0000 */
[----:B------:R-:W1:Y:S01]  /*00d0*/  LDCU.64 UR6, c[0x0][0x358] ;  /* 0x00006b00ff0677ac */ /* 0x000e620008000a00 */
[----:B------:R-:W2:Y:S01]  /*00e0*/  LDCU.64 UR10, c[0x0][0x390] ;  /* 0x00007200ff0a77ac */ /* 0x000ea20008000a00 */
[----:B------:R-:W3:Y:S01]  /*00f0*/  LDCU.128 UR12, c[0x0][0x380] ;  /* 0x00007000ff0c77ac */ /* 0x000ee20008000c00 */
[----:B0-----:R-:W-:-:S07]  /*0100*/  IMAD R9, R9, UR4, RZ ;  /* 0x0000000409097c24 */ /* 0x001fce000f8e02ff */
.L_x_0:
[C---:B0-----:R-:W-:Y:S01]  /*0110*/  IMAD.SHL.U32 R6, R8.reuse, 0x4, RZ ;  /* 0x0000000408067824 */ /* 0x041fe200078e00ff */
[----:B------:R-:W-:-:S04]  /*0120*/  SHF.L.U64.HI R7, R8, 0x2, R13 ;  /* 0x0000000208077819 */ /* 0x000fc8000001020d */
[C---:B---3--:R-:W-:Y:S02]  /*0130*/  IADD3 R4, P1, PT, R6.reuse, UR14, RZ ;  /* 0x0000000e06047c10 */ /* 0x048fe4000ff3e0ff */
[----:B------:R-:W-:Y:S02]  /*0140*/  IADD3 R2, P0, PT, R6, UR12, RZ ;  /* 0x0000000c06027c10 */ /* 0x000fe4000ff1e0ff */
[C---:B------:R-:W-:Y:S02]  /*0150*/  IADD3.X R5, PT, PT, R7.reuse, UR15, RZ, P1, !PT ;  /* 0x0000000f07057c10 */ /* 0x040fe40008ffe4ff */
[----:B------:R-:W-:-:S04]  /*0160*/  IADD3.X R3, PT, PT, R7, UR13, RZ, P0, !PT ;  /* 0x0000000d07037c10 */ /* 0x000fc800087fe4ff */
[----:B-1----:R-:W3:Y:S04]  /*0170*/  LDG.E R5, desc[UR6][R4.64] ;  /* 0x0000000604057981 */ /* 0x002ee8000c1e1900 */
[----:B------:R-:W3:Y:S01]  /*0180*/  LDG.E R2, desc[UR6][R2.64] ;  /* 0x0000000602027981 */ /* 0x000ee2000c1e1900 */
[----:B--2---:R-:W-:Y:S01]  /*0190*/  IADD3 R6, P0, PT, R6, UR10, RZ ;  /* 0x0000000a06067c10 */ /* 0x004fe2000ff1e0ff */
[----:B------:R-:W-:-:S03]  /*01a0*/  IMAD.IADD R8, R9, 0x1, R0 ;  /* 0x0000000109087824 */ /* 0x000fc600078e0200 */
[----:B------:R-:W-:Y:S02]  /*01b0*/  IADD3.X R7, PT, PT, R7, UR11, RZ, P0, !PT ;  /* 0x0000000b07077c10 */ /* 0x000fe400087fe4ff */
[----:B------:R-:W-:Y:S02]  /*01c0*/  ISETP.GE.U32.AND P0, PT, R8, UR8, PT ;  /* 0x0000000808007c0c */ /* 0x000fe4000bf06070 */
[----:B------:R-:W-:-:S04]  /*01d0*/  SHF.R.S32.HI R13, RZ, 0x1f, R8 ;  /* 0x0000001fff0d7819 */ /* 0x000fc80000011408 */
[----:B------:R-:W-:Y:S01]  /*01e0*/  ISETP.GE.U32.AND.EX P0, PT, R13, UR9, PT, P0 ;  /* 0x000000090d007c0c */ /* 0x000fe2000bf06100 */
[----:B------:R-:W-:Y:S02]  /*01f0*/  IMAD.MOV.U32 R0, RZ, RZ, R8 ;  /* 0x000000ffff007224 */ /* 0x000fe400078e0008 */
[----:B---3--:R-:W-:-:S05]  /*0200*/  IMAD.IADD R11, R2, 0x1, R5 ;  /* 0x00000001020b7824 */ /* 0x008fca00078e0205 */
[----:B------:R0:W-:Y:S05]  /*0210*/  STG.E desc[UR6][R6.64], R11 ;  /* 0x0000000b06007986 */ /* 0x0001ea000c101906 */
[----:B------:R-:W-:Y:S05]  /*0220*/  @!P0 BRA `(.L_x_0) ;  /* 0xfffffffc00b88947 */ /* 0x000fea000383ffff */
[----:B------:R-:W-:Y:S05]  /*0230*/  EXIT ;  /* 0x000000000000794d */ /* 0x000fea0003800000 */
.L_x_1:
[----:B------:R-:W-:-:S00]  /*0240*/  BRA `(.L_x_1) ;  /* 0xfffffffc00fc7947 */ /* 0x000fc0000383ffff */
[----:B------:R-:W-:-:S00]  /*0250*/  NOP ;  /* 0x0000000000007918 */ /* 0x000fc00000000000 */
        /* <DEDUP_REMOVED lines=10> */
.L_x_2:


//--------------------- .nv.shared.reserved.0     --------------------------
	.section	.nv.shared.reserved.0,"aw",@nobits
	.weak		__nv_reservedSMEM_offset_0_alias
	.size		__nv_reservedSMEM_offset_0_alias, 0, 64
	.other		__nv_reservedSMEM_offset_0_alias,@"STO_CUDA_RESERVED_SHARED STV_DEFAULT"
__nv_reservedSMEM_offset_0_alias:
	.zero		0
	.zero		64


//--------------------- .nv.constant0._Z3addPiS_S_m --------------------------
	.section	.nv.constant0._Z3addPiS_S_m,"a",@progbits
	.sectionflags	@""
	.align	4
.nv.constant0._Z3addPiS_S_m:
	.zero		928


//--------------------- SYMBOLS --------------------------

	.type		.nv.reservedSmem.offset0,@object
	.size		.nv.reservedSmem.offset0,0x4
